//
// Generated by NVIDIA NVVM Compiler
//
// Compiler Build ID: CL-36424714
// Cuda compilation tools, release 13.0, V13.0.88
// Based on NVVM 20.0.0
//

.version 9.0
.target sm_100
.address_size 64

	// .globl	_Z11vecMultiplyPi

.visible .entry _Z11vecMultiplyPi(
	.param .u64 .ptr .align 1 _Z11vecMultiplyPi_param_0
)
{
	.reg .b32 	%r<7>;
	.reg .b64 	%rd<5>;

	ld.param.u64 	%rd1, [_Z11vecMultiplyPi_param_0];
	cvta.to.global.u64 	%rd2, %rd1;
	mov.u32 	%r1, %ctaid.x;
	mov.u32 	%r2, %ntid.x;
	mov.u32 	%r3, %tid.x;
	mad.lo.s32 	%r4, %r1, %r2, %r3;
	mul.wide.s32 	%rd3, %r4, 4;
	add.s64 	%rd4, %rd2, %rd3;
	ld.global.u32 	%r5, [%rd4];
	shl.b32 	%r6, %r5, 1;
	st.global.u32 	[%rd4], %r6;
	ret;

}


// ===== COMPILED SASS (sm_100) =====

	.target	sm_100

	.elftype	@"ET_EXEC"


//--------------------- .note.nv.tkinfo           --------------------------
	.section	.note.nv.tkinfo,"",@"SHT_NOTE"
	.sectionflags	@"SHF_NOTE_NV_TKINFO"
	.tkinfo
        /*0018*/ 	.word	0x00000002
        /*0030*/ 	.string	""
        /*0030*/ 	.string	"ptxas"
        /*0030*/ 	.string	"Cuda compilation tools, release 13.0, V13.0.88"
        /*0030*/ 	.string	"Build cuda_13.0.r13.0/compiler.36424714_0"
        /*0030*/ 	.string	"-arch sm_100 -m 64 "



//--------------------- .note.nv.cuinfo           --------------------------
	.section	.note.nv.cuinfo,"",@"SHT_NOTE"
	.sectionflags	@"SHF_NOTE_NV_CUINFO"
        /*0018*/ 	.short	0x0002
        /*001a*/ 	.short	0x0064
        /*001c*/ 	.short	0x0082
	.zero		2


//--------------------- .nv.info                  --------------------------
	.section	.nv.info,"",@"SHT_CUDA_INFO"
	.align	4


	//----- nvinfo : EIATTR_REGCOUNT
	.align		4
        /*0000*/ 	.byte	0x04, 0x2f
        /*0002*/ 	.short	(.L_1 - .L_0)
	.align		4
.L_0:
        /*0004*/ 	.word	index@(_Z11vecMultiplyPi)
        /*0008*/ 	.word	0x00000008


	//----- nvinfo : EIATTR_FRAME_SIZE
	.align		4
.L_1:
        /*000c*/ 	.byte	0x04, 0x11
        /*000e*/ 	.short	(.L_3 - .L_2)
	.align		4
.L_2:
        /*0010*/ 	.word	index@(_Z11vecMultiplyPi)
        /*0014*/ 	.word	0x00000000


	//----- nvinfo : EIATTR_MIN_STACK_SIZE
	.align		4
.L_3:
        /*0018*/ 	.byte	0x04, 0x12
        /*001a*/ 	.short	(.L_5 - .L_4)
	.align		4
.L_4:
        /*001c*/ 	.word	index@(_Z11vecMultiplyPi)
        /*0020*/ 	.word	0x00000000
.L_5:


//--------------------- .nv.compat                --------------------------
	.section	.nv.compat,"",@"SHT_CUDA_COMPAT_INFO"
	.align	4
        /*0000*/ 	.byte	0x02, 0x09, 0x00, 0x00, 0x02, 0x02, 0x01, 0x00, 0x02, 0x05, 0x05, 0x00, 0x03, 0x07, 0x01, 0x01
        /*0010*/ 	.byte	0x02, 0x03, 0x00, 0x00, 0x02, 0x06, 0x01, 0x00, 0x04, 0x0b, 0x08, 0x00, 0x09, 0x00, 0x00, 0x00
        /*0020*/ 	.byte	0x00, 0x00, 0x00, 0x00


//--------------------- .nv.info._Z11vecMultiplyPi --------------------------
	.section	.nv.info._Z11vecMultiplyPi,"",@"SHT_CUDA_INFO"
	.sectionflags	@""
	.align	4


	//----- nvinfo : EIATTR_CUDA_API_VERSION
	.align		4
        /*0000*/ 	.byte	0x04, 0x37
        /*0002*/ 	.short	(.L_7 - .L_6)
.L_6:
        /*0004*/ 	.word	0x00000082


	//----- nvinfo : EIATTR_KPARAM_INFO
	.align		4
.L_7:
        /*0008*/ 	.byte	0x04, 0x17
        /*000a*/ 	.short	(.L_9 - .L_8)
.L_8:
        /*000c*/ 	.word	0x00000000
        /*0010*/ 	.short	0x0000
        /*0012*/ 	.short	0x0000
        /*0014*/ 	.byte	0x00, 0xf5, 0x21, 0x00


	//----- nvinfo : EIATTR_SPARSE_MMA_MASK
	.align		4
.L_9:
        /*0018*/ 	.byte	0x03, 0x50
        /*001a*/ 	.short	0x0000


	//----- nvinfo : EIATTR_MAXREG_COUNT
	.align		4
        /*001c*/ 	.byte	0x03, 0x1b
        /*001e*/ 	.short	0x00ff


	//----- nvinfo : EIATTR_MERCURY_ISA_VERSION
	.align		4
        /*0020*/ 	.byte	0x03, 0x5f
        /*0022*/ 	.short	0x0101


	//----- nvinfo : EIATTR_VRC_CTA_INIT_COUNT
	.align		4
        /*0024*/ 	.byte	0x02, 0x4a
	.zero		1
	.zero		1


	//----- nvinfo : EIATTR_EXIT_INSTR_OFFSETS
	.align		4
        /*0028*/ 	.byte	0x04, 0x1c
        /*002a*/ 	.short	(.L_11 - .L_10)


	//   ....[0]....
.L_10:
        /*002c*/ 	.word	0x000000b0


	//----- nvinfo : EIATTR_CBANK_PARAM_SIZE
	.align		4
.L_11:
        /*0030*/ 	.byte	0x03, 0x19
        /*0032*/ 	.short	0x0008


	//----- nvinfo : EIATTR_PARAM_CBANK
	.align		4
        /*0034*/ 	.byte	0x04, 0x0a
        /*0036*/ 	.short	(.L_13 - .L_12)
	.align		4
.L_12:
        /*0038*/ 	.word	index@(.nv.constant0._Z11vecMultiplyPi)
        /*003c*/ 	.short	0x0380
        /*003e*/ 	.short	0x0008


	//----- nvinfo : EIATTR_SW_WAR
	.align		4
.L_13:
        /*0040*/ 	.byte	0x04, 0x36
        /*0042*/ 	.short	(.L_15 - .L_14)
.L_14:
        /*0044*/ 	.word	0x00000008
.L_15:


//--------------------- .nv.callgraph             --------------------------
	.section	.nv.callgraph,"",@"SHT_CUDA_CALLGRAPH"
	.align	4
	.sectionentsize	8
	.align		4
        /*0000*/ 	.word	0x00000000
	.align		4
        /*0004*/ 	.word	0xffffffff
	.align		4
        /*0008*/ 	.word	0x00000000
	.align		4
        /*000c*/ 	.word	0xfffffffe
	.align		4
        /*0010*/ 	.word	0x00000000
	.align		4
        /*0014*/ 	.word	0xfffffffd
	.align		4
        /*0018*/ 	.word	0x00000000
	.align		4
        /*001c*/ 	.word	0xfffffffc


//--------------------- .text._Z11vecMultiplyPi   --------------------------
	.section	.text._Z11vecMultiplyPi,"ax",@progbits
	.align	128
        .global         _Z11vecMultiplyPi
        .type           _Z11vecMultiplyPi,@function
        .size           _Z11vecMultiplyPi,(.L_x_1 - _Z11vecMultiplyPi)
        .other          _Z11vecMultiplyPi,@"STO_CUDA_ENTRY STV_DEFAULT"
_Z11vecMultiplyPi:
.text._Z11vecMultiplyPi:
[----:B------:R-:W-:Y:S01]  /*0000*/  LDC R1, c[0x0][0x37c] ;  /* 0x0000df00ff017b82 */ /* 0x000fe20000000800 */
[----:B------:R-:W0:Y:S07]  /*0010*/  S2R R0, SR_TID.X ;  /* 0x0000000000007919 */ /* 0x000e2e0000002100 */
[----:B------:R-:W0:Y:S01]  /*0020*/  S2UR UR6, SR_CTAID.X ;  /* 0x00000000000679c3 */ /* 0x000e220000002500 */
[----:B------:R-:W1:Y:S07]  /*0030*/  LDCU.64 UR4, c[0x0][0x358] ;  /* 0x00006b00ff0477ac */ /* 0x000e6e0008000a00 */
[----:B------:R-:W0:Y:S08]  /*0040*/  LDC R5, c[0x0][0x360] ;  /* 0x0000d800ff057b82 */ /* 0x000e300000000800 */
[----:B------:R-:W2:Y:S01]  /*0050*/  LDC.64 R2, c[0x0][0x380] ;  /* 0x0000e000ff027b82 */ /* 0x000ea20000000a00 */
[----:B0-----:R-:W-:-:S04]  /*0060*/  IMAD R5, R5, UR6, R0 ;  /* 0x0000000605057c24 */ /* 0x001fc8000f8e0200 */
[----:B--2---:R-:W-:-:S05]  /*0070*/  IMAD.WIDE R2, R5, 0x4, R2 ;  /* 0x0000000405027825 */ /* 0x004fca00078e0202 */
[----:B-1----:R-:W2:Y:S02]  /*0080*/  LDG.E R0, desc[UR4][R2.64] ;  /* 0x0000000402007981 */ /* 0x002ea4000c1e1900 */
[----:B--2---:R-:W-:-:S05]  /*0090*/  SHF.L.U32 R5, R0, 0x1, RZ ;  /* 0x0000000100057819 */ /* 0x004fca00000006ff */
[----:B------:R-:W-:Y:S01]  /*00a0*/  STG.E desc[UR4][R2.64], R5 ;  /* 0x0000000502007986 */ /* 0x000fe2000c101904 */
[----:B------:R-:W-:Y:S05]  /*00b0*/  EXIT ;  /* 0x000000000000794d */ /* 0x000fea0003800000 */
.L_x_0:
[----:B------:R-:W-:-:S00]  /*00c0*/  BRA `(.L_x_0) ;  /* 0xfffffffc00fc7947 */ /* 0x000fc0000383ffff */
[----:B------:R-:W-:-:S00]  /*00d0*/  NOP ;  /* 0x0000000000007918 */ /* 0x000fc00000000000 */
        /* <DEDUP_REMOVED lines=10> */
.L_x_1:


//--------------------- .nv.shared.reserved.0     --------------------------
	.section	.nv.shared.reserved.0,"aw",@nobits
	.weak		__nv_reservedSMEM_offset_0_alias
	.size		__nv_reservedSMEM_offset_0_alias, 0, 64
	.other		__nv_reservedSMEM_offset_0_alias,@"STO_CUDA_RESERVED_SHARED STV_DEFAULT"
__nv_reservedSMEM_offset_0_alias:
	.zero		0
	.zero		64


//--------------------- .nv.constant0._Z11vecMultiplyPi --------------------------
	.section	.nv.constant0._Z11vecMultiplyPi,"a",@progbits
	.sectionflags	@""
	.align	4
.nv.constant0._Z11vecMultiplyPi:
	.zero		904


//--------------------- SYMBOLS --------------------------

	.type		.nv.reservedSmem.offset0,@object
	.size		.nv.reservedSmem.offset0,0x4
